//
// Generated by NVIDIA NVVM Compiler
//
// Compiler Build ID: CL-36424714
// Cuda compilation tools, release 13.0, V13.0.88
// Based on NVVM 20.0.0
//

.version 9.0
.target sm_100
.address_size 64

	// .globl	_Z16reduction_kernelILi16Ef5SumOpEvPKT0_PS1_i
// _ZZ16reduction_kernelILi16Ef5SumOpEvPKT0_PS1_iE4smem has been demoted

.visible .entry _Z16reduction_kernelILi16Ef5SumOpEvPKT0_PS1_i(
	.param .u64 .ptr .align 1 _Z16reduction_kernelILi16Ef5SumOpEvPKT0_PS1_i_param_0,
	.param .u64 .ptr .align 1 _Z16reduction_kernelILi16Ef5SumOpEvPKT0_PS1_i_param_1,
	.param .u32 _Z16reduction_kernelILi16Ef5SumOpEvPKT0_PS1_i_param_2
)
{
	.reg .pred 	%p<31>;
	.reg .b32 	%r<71>;
	.reg .b32 	%f<92>;
	.reg .b64 	%rd<37>;
	// demoted variable
	.shared .align 4 .b8 _ZZ16reduction_kernelILi16Ef5SumOpEvPKT0_PS1_iE4smem[128];
	ld.param.u64 	%rd3, [_Z16reduction_kernelILi16Ef5SumOpEvPKT0_PS1_i_param_0];
	ld.param.u64 	%rd2, [_Z16reduction_kernelILi16Ef5SumOpEvPKT0_PS1_i_param_1];
	ld.param.u32 	%r38, [_Z16reduction_kernelILi16Ef5SumOpEvPKT0_PS1_i_param_2];
	cvta.to.global.u64 	%rd1, %rd3;
	mov.u32 	%r1, %tid.x;
	mov.u32 	%r2, %ntid.x;
	mov.u32 	%r3, %ctaid.x;
	mov.u32 	%r4, %nctaid.x;
	mad.lo.s32 	%r5, %r3, %r2, %r1;
	setp.ge.s32 	%p1, %r5, %r38;
	mov.f32 	%f76, 0f00000000;
	@%p1 bra 	$L__BB0_2;
	mul.wide.s32 	%rd4, %r5, 4;
	add.s64 	%rd5, %rd1, %rd4;
	ld.global.f32 	%f37, [%rd5];
	add.f32 	%f76, %f37, 0f00000000;
$L__BB0_2:
	add.s32 	%r6, %r4, %r3;
	mad.lo.s32 	%r7, %r6, %r2, %r1;
	setp.ge.s32 	%p2, %r7, %r38;
	@%p2 bra 	$L__BB0_4;
	mul.wide.s32 	%rd6, %r7, 4;
	add.s64 	%rd7, %rd1, %rd6;
	ld.global.f32 	%f38, [%rd7];
	add.f32 	%f76, %f76, %f38;
$L__BB0_4:
	add.s32 	%r8, %r6, %r4;
	mad.lo.s32 	%r9, %r8, %r2, %r1;
	setp.ge.s32 	%p3, %r9, %r38;
	@%p3 bra 	$L__BB0_6;
	mul.wide.s32 	%rd8, %r9, 4;
	add.s64 	%rd9, %rd1, %rd8;
	ld.global.f32 	%f39, [%rd9];
	add.f32 	%f76, %f76, %f39;
$L__BB0_6:
	add.s32 	%r10, %r8, %r4;
	mad.lo.s32 	%r11, %r10, %r2, %r1;
	setp.ge.s32 	%p4, %r11, %r38;
	@%p4 bra 	$L__BB0_8;
	mul.wide.s32 	%rd10, %r11, 4;
	add.s64 	%rd11, %rd1, %rd10;
	ld.global.f32 	%f40, [%rd11];
	add.f32 	%f76, %f76, %f40;
$L__BB0_8:
	add.s32 	%r12, %r10, %r4;
	mad.lo.s32 	%r13, %r12, %r2, %r1;
	setp.ge.s32 	%p5, %r13, %r38;
	@%p5 bra 	$L__BB0_10;
	mul.wide.s32 	%rd12, %r13, 4;
	add.s64 	%rd13, %rd1, %rd12;
	ld.global.f32 	%f41, [%rd13];
	add.f32 	%f76, %f76, %f41;
$L__BB0_10:
	add.s32 	%r14, %r12, %r4;
	mad.lo.s32 	%r15, %r14, %r2, %r1;
	setp.ge.s32 	%p6, %r15, %r38;
	@%p6 bra 	$L__BB0_12;
	mul.wide.s32 	%rd14, %r15, 4;
	add.s64 	%rd15, %rd1, %rd14;
	ld.global.f32 	%f42, [%rd15];
	add.f32 	%f76, %f76, %f42;
$L__BB0_12:
	add.s32 	%r16, %r14, %r4;
	mad.lo.s32 	%r17, %r16, %r2, %r1;
	setp.ge.s32 	%p7, %r17, %r38;
	@%p7 bra 	$L__BB0_14;
	mul.wide.s32 	%rd16, %r17, 4;
	add.s64 	%rd17, %rd1, %rd16;
	ld.global.f32 	%f43, [%rd17];
	add.f32 	%f76, %f76, %f43;
$L__BB0_14:
	add.s32 	%r18, %r16, %r4;
	mad.lo.s32 	%r19, %r18, %r2, %r1;
	setp.ge.s32 	%p8, %r19, %r38;
	@%p8 bra 	$L__BB0_16;
	mul.wide.s32 	%rd18, %r19, 4;
	add.s64 	%rd19, %rd1, %rd18;
	ld.global.f32 	%f44, [%rd19];
	add.f32 	%f76, %f76, %f44;
$L__BB0_16:
	add.s32 	%r20, %r18, %r4;
	mad.lo.s32 	%r21, %r20, %r2, %r1;
	setp.ge.s32 	%p9, %r21, %r38;
	@%p9 bra 	$L__BB0_18;
	mul.wide.s32 	%rd20, %r21, 4;
	add.s64 	%rd21, %rd1, %rd20;
	ld.global.f32 	%f45, [%rd21];
	add.f32 	%f76, %f76, %f45;
$L__BB0_18:
	add.s32 	%r22, %r20, %r4;
	mad.lo.s32 	%r23, %r22, %r2, %r1;
	setp.ge.s32 	%p10, %r23, %r38;
	@%p10 bra 	$L__BB0_20;
	mul.wide.s32 	%rd22, %r23, 4;
	add.s64 	%rd23, %rd1, %rd22;
	ld.global.f32 	%f46, [%rd23];
	add.f32 	%f76, %f76, %f46;
$L__BB0_20:
	add.s32 	%r24, %r22, %r4;
	mad.lo.s32 	%r25, %r24, %r2, %r1;
	setp.ge.s32 	%p11, %r25, %r38;
	@%p11 bra 	$L__BB0_22;
	mul.wide.s32 	%rd24, %r25, 4;
	add.s64 	%rd25, %rd1, %rd24;
	ld.global.f32 	%f47, [%rd25];
	add.f32 	%f76, %f76, %f47;
$L__BB0_22:
	add.s32 	%r26, %r24, %r4;
	mad.lo.s32 	%r27, %r26, %r2, %r1;
	setp.ge.s32 	%p12, %r27, %r38;
	@%p12 bra 	$L__BB0_24;
	mul.wide.s32 	%rd26, %r27, 4;
	add.s64 	%rd27, %rd1, %rd26;
	ld.global.f32 	%f48, [%rd27];
	add.f32 	%f76, %f76, %f48;
$L__BB0_24:
	add.s32 	%r28, %r26, %r4;
	mad.lo.s32 	%r29, %r28, %r2, %r1;
	setp.ge.s32 	%p13, %r29, %r38;
	@%p13 bra 	$L__BB0_26;
	mul.wide.s32 	%rd28, %r29, 4;
	add.s64 	%rd29, %rd1, %rd28;
	ld.global.f32 	%f49, [%rd29];
	add.f32 	%f76, %f76, %f49;
$L__BB0_26:
	add.s32 	%r30, %r28, %r4;
	mad.lo.s32 	%r31, %r30, %r2, %r1;
	setp.ge.s32 	%p14, %r31, %r38;
	@%p14 bra 	$L__BB0_28;
	mul.wide.s32 	%rd30, %r31, 4;
	add.s64 	%rd31, %rd1, %rd30;
	ld.global.f32 	%f50, [%rd31];
	add.f32 	%f76, %f76, %f50;
$L__BB0_28:
	add.s32 	%r32, %r30, %r4;
	mad.lo.s32 	%r33, %r32, %r2, %r1;
	setp.ge.s32 	%p15, %r33, %r38;
	@%p15 bra 	$L__BB0_30;
	mul.wide.s32 	%rd32, %r33, 4;
	add.s64 	%rd33, %rd1, %rd32;
	ld.global.f32 	%f51, [%rd33];
	add.f32 	%f76, %f76, %f51;
$L__BB0_30:
	add.s32 	%r39, %r32, %r4;
	mad.lo.s32 	%r34, %r39, %r2, %r1;
	setp.ge.s32 	%p16, %r34, %r38;
	@%p16 bra 	$L__BB0_32;
	mul.wide.s32 	%rd34, %r34, 4;
	add.s64 	%rd35, %rd1, %rd34;
	ld.global.f32 	%f52, [%rd35];
	add.f32 	%f76, %f76, %f52;
$L__BB0_32:
	mov.u32 	%r41, %tid.y;
	mad.lo.s32 	%r35, %r41, %r2, %r1;
	mov.u32 	%r42, %ntid.y;
	mul.lo.s32 	%r36, %r2, %r42;
	and.b32  	%r43, %r35, 31;
	// begin inline asm
	activemask.b32 %r40;
	// end inline asm
	mov.b32 	%r44, %f76;
	shfl.sync.bfly.b32	%r45|%p17, %r44, 16, 31, %r40;
	mov.b32 	%f53, %r45;
	add.f32 	%f54, %f76, %f53;
	mov.b32 	%r46, %f54;
	shfl.sync.bfly.b32	%r47|%p18, %r46, 8, 31, %r40;
	mov.b32 	%f55, %r47;
	add.f32 	%f56, %f54, %f55;
	mov.b32 	%r48, %f56;
	shfl.sync.bfly.b32	%r49|%p19, %r48, 4, 31, %r40;
	mov.b32 	%f57, %r49;
	add.f32 	%f58, %f56, %f57;
	mov.b32 	%r50, %f58;
	shfl.sync.bfly.b32	%r51|%p20, %r50, 2, 31, %r40;
	mov.b32 	%f59, %r51;
	add.f32 	%f33, %f58, %f59;
	mov.b32 	%r52, %f33;
	shfl.sync.bfly.b32	%r37|%p21, %r52, 1, 31, %r40;
	setp.ne.s32 	%p22, %r43, 0;
	@%p22 bra 	$L__BB0_34;
	mov.b32 	%f60, %r37;
	add.f32 	%f61, %f33, %f60;
	shr.u32 	%r53, %r35, 3;
	mov.u32 	%r54, _ZZ16reduction_kernelILi16Ef5SumOpEvPKT0_PS1_iE4smem;
	add.s32 	%r55, %r54, %r53;
	st.shared.f32 	[%r55], %f61;
$L__BB0_34:
	bar.sync 	0;
	setp.gt.u32 	%p23, %r35, 31;
	@%p23 bra 	$L__BB0_38;
	shr.u32 	%r56, %r36, 5;
	setp.ge.u32 	%p24, %r35, %r56;
	mov.f32 	%f91, 0f00000000;
	@%p24 bra 	$L__BB0_37;
	shl.b32 	%r57, %r35, 2;
	mov.u32 	%r58, _ZZ16reduction_kernelILi16Ef5SumOpEvPKT0_PS1_iE4smem;
	add.s32 	%r59, %r58, %r57;
	ld.shared.f32 	%f91, [%r59];
$L__BB0_37:
	bar.warp.sync 	-1;
	// begin inline asm
	activemask.b32 %r60;
	// end inline asm
	mov.b32 	%r61, %f91;
	shfl.sync.bfly.b32	%r62|%p25, %r61, 16, 31, %r60;
	mov.b32 	%f63, %r62;
	add.f32 	%f64, %f91, %f63;
	mov.b32 	%r63, %f64;
	shfl.sync.bfly.b32	%r64|%p26, %r63, 8, 31, %r60;
	mov.b32 	%f65, %r64;
	add.f32 	%f66, %f64, %f65;
	mov.b32 	%r65, %f66;
	shfl.sync.bfly.b32	%r66|%p27, %r65, 4, 31, %r60;
	mov.b32 	%f67, %r66;
	add.f32 	%f68, %f66, %f67;
	mov.b32 	%r67, %f68;
	shfl.sync.bfly.b32	%r68|%p28, %r67, 2, 31, %r60;
	mov.b32 	%f69, %r68;
	add.f32 	%f70, %f68, %f69;
	mov.b32 	%r69, %f70;
	shfl.sync.bfly.b32	%r70|%p29, %r69, 1, 31, %r60;
	mov.b32 	%f71, %r70;
	add.f32 	%f72, %f70, %f71;
	st.shared.f32 	[_ZZ16reduction_kernelILi16Ef5SumOpEvPKT0_PS1_iE4smem], %f72;
$L__BB0_38:
	bar.sync 	0;
	setp.ne.s32 	%p30, %r1, 0;
	@%p30 bra 	$L__BB0_40;
	ld.shared.f32 	%f73, [_ZZ16reduction_kernelILi16Ef5SumOpEvPKT0_PS1_iE4smem];
	cvta.to.global.u64 	%rd36, %rd2;
	atom.global.add.f32 	%f74, [%rd36], %f73;
$L__BB0_40:
	ret;

}


// ===== COMPILED SASS (sm_100) =====

	.target	sm_100

	.elftype	@"ET_EXEC"


//--------------------- .note.nv.tkinfo           --------------------------
	.section	.note.nv.tkinfo,"",@"SHT_NOTE"
	.sectionflags	@"SHF_NOTE_NV_TKINFO"
	.tkinfo
        /*0018*/ 	.word	0x00000002
        /*0030*/ 	.string	""
        /*0030*/ 	.string	"ptxas"
        /*0030*/ 	.string	"Cuda compilation tools, release 13.0, V13.0.88"
        /*0030*/ 	.string	"Build cuda_13.0.r13.0/compiler.36424714_0"
        /*0030*/ 	.string	"-arch sm_100 -m 64 "



//--------------------- .note.nv.cuinfo           --------------------------
	.section	.note.nv.cuinfo,"",@"SHT_NOTE"
	.sectionflags	@"SHF_NOTE_NV_CUINFO"
        /*0018*/ 	.short	0x0002
        /*001a*/ 	.short	0x0064
        /*001c*/ 	.short	0x0082
	.zero		2


//--------------------- .nv.info                  --------------------------
	.section	.nv.info,"",@"SHT_CUDA_INFO"
	.align	4


	//----- nvinfo : EIATTR_REGCOUNT
	.align		4
        /*0000*/ 	.byte	0x04, 0x2f
        /*0002*/ 	.short	(.L_1 - .L_0)
	.align		4
.L_0:
        /*0004*/ 	.word	index@(_Z16reduction_kernelILi16Ef5SumOpEvPKT0_PS1_i)
        /*0008*/ 	.word	0x0000001e


	//----- nvinfo : EIATTR_FRAME_SIZE
	.align		4
.L_1:
        /*000c*/ 	.byte	0x04, 0x11
        /*000e*/ 	.short	(.L_3 - .L_2)
	.align		4
.L_2:
        /*0010*/ 	.word	index@(_Z16reduction_kernelILi16Ef5SumOpEvPKT0_PS1_i)
        /*0014*/ 	.word	0x00000000


	//----- nvinfo : EIATTR_MIN_STACK_SIZE
	.align		4
.L_3:
        /*0018*/ 	.byte	0x04, 0x12
        /*001a*/ 	.short	(.L_5 - .L_4)
	.align		4
.L_4:
        /*001c*/ 	.word	index@(_Z16reduction_kernelILi16Ef5SumOpEvPKT0_PS1_i)
        /*0020*/ 	.word	0x00000000
.L_5:


//--------------------- .nv.compat                --------------------------
	.section	.nv.compat,"",@"SHT_CUDA_COMPAT_INFO"
	.align	4
        /*0000*/ 	.byte	0x02, 0x09, 0x00, 0x00, 0x02, 0x02, 0x01, 0x00, 0x02, 0x05, 0x05, 0x00, 0x03, 0x07, 0x01, 0x01
        /*0010*/ 	.byte	0x02, 0x03, 0x00, 0x00, 0x02, 0x06, 0x01, 0x00, 0x04, 0x0b, 0x08, 0x00, 0x09, 0x00, 0x00, 0x00
        /*0020*/ 	.byte	0x00, 0x00, 0x00, 0x00


//--------------------- .nv.info._Z16reduction_kernelILi16Ef5SumOpEvPKT0_PS1_i --------------------------
	.section	.nv.info._Z16reduction_kernelILi16Ef5SumOpEvPKT0_PS1_i,"",@"SHT_CUDA_INFO"
	.sectionflags	@""
	.align	4


	//----- nvinfo : EIATTR_CUDA_API_VERSION
	.align		4
        /*0000*/ 	.byte	0x04, 0x37
        /*0002*/ 	.short	(.L_7 - .L_6)
.L_6:
        /*0004*/ 	.word	0x00000082


	//----- nvinfo : EIATTR_KPARAM_INFO
	.align		4
.L_7:
        /*0008*/ 	.byte	0x04, 0x17
        /*000a*/ 	.short	(.L_9 - .L_8)
.L_8:
        /*000c*/ 	.word	0x00000000
        /*0010*/ 	.short	0x0002
        /*0012*/ 	.short	0x0010
        /*0014*/ 	.byte	0x00, 0xf0, 0x11, 0x00


	//----- nvinfo : EIATTR_KPARAM_INFO
	.align		4
.L_9:
        /*0018*/ 	.byte	0x04, 0x17
        /*001a*/ 	.short	(.L_11 - .L_10)
.L_10:
        /*001c*/ 	.word	0x00000000
        /*0020*/ 	.short	0x0001
        /*0022*/ 	.short	0x0008
        /*0024*/ 	.byte	0x00, 0xf5, 0x21, 0x00


	//----- nvinfo : EIATTR_KPARAM_INFO
	.align		4
.L_11:
        /*0028*/ 	.byte	0x04, 0x17
        /*002a*/ 	.short	(.L_13 - .L_12)
.L_12:
        /*002c*/ 	.word	0x00000000
        /*0030*/ 	.short	0x0000
        /*0032*/ 	.short	0x0000
        /*0034*/ 	.byte	0x00, 0xf5, 0x21, 0x00


	//----- nvinfo : EIATTR_SPARSE_MMA_MASK
	.align		4
.L_13:
        /*0038*/ 	.byte	0x03, 0x50
        /*003a*/ 	.short	0x0000


	//----- nvinfo : EIATTR_MAXREG_COUNT
	.align		4
        /*003c*/ 	.byte	0x03, 0x1b
        /*003e*/ 	.short	0x00ff


	//----- nvinfo : EIATTR_NUM_BARRIERS
	.align		4
        /*0040*/ 	.byte	0x02, 0x4c
        /*0042*/ 	.byte	0x01
	.zero		1


	//----- nvinfo : EIATTR_MERCURY_ISA_VERSION
	.align		4
        /*0044*/ 	.byte	0x03, 0x5f
        /*0046*/ 	.short	0x0101


	//----- nvinfo : EIATTR_COOP_GROUP_MASK_REGIDS
	.align		4
        /*0048*/ 	.byte	0x04, 0x29
        /*004a*/ 	.short	(.L_15 - .L_14)


	//   ....[0]....
.L_14:
        /*004c*/ 	.word	0x05000005


	//   ....[1]....
        /*0050*/ 	.word	0x05000005


	//   ....[2]....
        /*0054*/ 	.word	0x05000005


	//   ....[3]....
        /*0058*/ 	.word	0x05000005


	//   ....[4]....
        /*005c*/ 	.word	0x05000005


	//   ....[5]....
        /*0060*/ 	.word	0xffffffff


	//   ....[6]....
        /*0064*/ 	.word	0x05000005


	//   ....[7]....
        /*0068*/ 	.word	0x05000005


	//   ....[8]....
        /*006c*/ 	.word	0x05000005


	//   ....[9]....
        /*0070*/ 	.word	0x05000005


	//   ....[10]....
        /*0074*/ 	.word	0x05000005


	//----- nvinfo : EIATTR_COOP_GROUP_INSTR_OFFSETS
	.align		4
.L_15:
        /*0078*/ 	.byte	0x04, 0x28
        /*007a*/ 	.short	(.L_17 - .L_16)


	//   ....[0]....
.L_16:
        /*007c*/ 	.word	0x00000790


	//   ....[1]....
        /*0080*/ 	.word	0x000007b0


	//   ....[2]....
        /*0084*/ 	.word	0x000007e0


	//   ....[3]....
        /*0088*/ 	.word	0x00000810


	//   ....[4]....
        /*008c*/ 	.word	0x00000850


	//   ....[5]....
        /*0090*/ 	.word	0x00000980


	//   ....[6]....
        /*0094*/ 	.word	0x000009a0


	//   ....[7]....
        /*0098*/ 	.word	0x000009c0


	//   ....[8]....
        /*009c*/ 	.word	0x000009e0


	//   ....[9]....
        /*00a0*/ 	.word	0x00000a00


	//   ....[10]....
        /*00a4*/ 	.word	0x00000a20


	//----- nvinfo : EIATTR_VRC_CTA_INIT_COUNT
	.align		4
.L_17:
        /*00a8*/ 	.byte	0x02, 0x4a
	.zero		1
	.zero		1


	//----- nvinfo : EIATTR_EXIT_INSTR_OFFSETS
	.align		4
        /*00ac*/ 	.byte	0x04, 0x1c
        /*00ae*/ 	.short	(.L_19 - .L_18)


	//   ....[0]....
.L_18:
        /*00b0*/ 	.word	0x00000a70


	//   ....[1]....
        /*00b4*/ 	.word	0x00000ae0


	//----- nvinfo : EIATTR_CRS_STACK_SIZE
	.align		4
.L_19:
        /*00b8*/ 	.byte	0x04, 0x1e
        /*00ba*/ 	.short	(.L_21 - .L_20)
.L_20:
        /*00bc*/ 	.word	0x00000000


	//----- nvinfo : EIATTR_CBANK_PARAM_SIZE
	.align		4
.L_21:
        /*00c0*/ 	.byte	0x03, 0x19
        /*00c2*/ 	.short	0x0014


	//----- nvinfo : EIATTR_PARAM_CBANK
	.align		4
        /*00c4*/ 	.byte	0x04, 0x0a
        /*00c6*/ 	.short	(.L_23 - .L_22)
	.align		4
.L_22:
        /*00c8*/ 	.word	index@(.nv.constant0._Z16reduction_kernelILi16Ef5SumOpEvPKT0_PS1_i)
        /*00cc*/ 	.short	0x0380
        /*00ce*/ 	.short	0x0014


	//----- nvinfo : EIATTR_SW_WAR
	.align		4
.L_23:
        /*00d0*/ 	.byte	0x04, 0x36
        /*00d2*/ 	.short	(.L_25 - .L_24)
.L_24:
        /*00d4*/ 	.word	0x00000008
.L_25:


//--------------------- .nv.callgraph             --------------------------
	.section	.nv.callgraph,"",@"SHT_CUDA_CALLGRAPH"
	.align	4
	.sectionentsize	8
	.align		4
        /*0000*/ 	.word	0x00000000
	.align		4
        /*0004*/ 	.word	0xffffffff
	.align		4
        /*0008*/ 	.word	0x00000000
	.align		4
        /*000c*/ 	.word	0xfffffffe
	.align		4
        /*0010*/ 	.word	0x00000000
	.align		4
        /*0014*/ 	.word	0xfffffffd
	.align		4
        /*0018*/ 	.word	0x00000000
	.align		4
        /*001c*/ 	.word	0xfffffffc


//--------------------- .text._Z16reduction_kernelILi16Ef5SumOpEvPKT0_PS1_i --------------------------
	.section	.text._Z16reduction_kernelILi16Ef5SumOpEvPKT0_PS1_i,"ax",@progbits
	.align	128
        .global         _Z16reduction_kernelILi16Ef5SumOpEvPKT0_PS1_i
        .type           _Z16reduction_kernelILi16Ef5SumOpEvPKT0_PS1_i,@function
        .size           _Z16reduction_kernelILi16Ef5SumOpEvPKT0_PS1_i,(.L_x_2 - _Z16reduction_kernelILi16Ef5SumOpEvPKT0_PS1_i)
        .other          _Z16reduction_kernelILi16Ef5SumOpEvPKT0_PS1_i,@"STO_CUDA_ENTRY STV_DEFAULT"
_Z16reduction_kernelILi16Ef5SumOpEvPKT0_PS1_i:
.text._Z16reduction_kernelILi16Ef5SumOpEvPKT0_PS1_i:
[----:B------:R-:W-:Y:S01]  /*0000*/  LDC R1, c[0x0][0x37c] ;  /* 0x0000df00ff017b82 */ /* 0x000fe20000000800 */
[----:B------:R-:W0:Y:S01]  /*0010*/  S2R R0, SR_TID.X ;  /* 0x0000000000007919 */ /* 0x000e220000002100 */
[----:B------:R-:W0:Y:S01]  /*0020*/  LDCU UR4, c[0x0][0x360] ;  /* 0x00006c00ff0477ac */ /* 0x000e220008000800 */
[----:B------:R-:W0:Y:S01]  /*0030*/  S2R R9, SR_CTAID.X ;  /* 0x0000000000097919 */ /* 0x000e220000002500 */
[----:B------:R-:W1:Y:S01]  /*0040*/  LDCU UR5, c[0x0][0x370] ;  /* 0x00006e00ff0577ac */ /* 0x000e620008000800 */
[----:B------:R-:W2:Y:S01]  /*0050*/  LDCU UR6, c[0x0][0x390] ;  /* 0x00007200ff0677ac */ /* 0x000ea20008000800 */
[----:B------:R-:W3:Y:S01]  /*0060*/  LDCU.64 UR8, c[0x0][0x358] ;  /* 0x00006b00ff0877ac */ /* 0x000ee20008000a00 */
[C---:B0-----:R-:W-:Y:S01]  /*0070*/  IMAD R7, R9.reuse, UR4, R0 ;  /* 0x0000000409077c24 */ /* 0x041fe2000f8e0200 */
[----:B-1----:R-:W-:-:S04]  /*0080*/  IADD3 R9, PT, PT, R9, UR5, RZ ;  /* 0x0000000509097c10 */ /* 0x002fc8000fffe0ff */
[----:B--2---:R-:W-:Y:S01]  /*0090*/  ISETP.GE.AND P2, PT, R7, UR6, PT ;  /* 0x0000000607007c0c */ /* 0x004fe2000bf46270 */
[----:B------:R-:W-:-:S05]  /*00a0*/  IMAD R11, R9, UR4, R0 ;  /* 0x00000004090b7c24 */ /* 0x000fca000f8e0200 */
[----:B------:R-:W-:-:S07]  /*00b0*/  ISETP.GE.AND P3, PT, R11, UR6, PT ;  /* 0x000000060b007c0c */ /* 0x000fce000bf66270 */
[----:B------:R-:W0:Y:S08]  /*00c0*/  @!P2 LDC.64 R2, c[0x0][0x380] ;  /* 0x0000e000ff02ab82 */ /* 0x000e300000000a00 */
[----:B------:R-:W1:Y:S01]  /*00d0*/  @!P3 LDC.64 R4, c[0x0][0x380] ;  /* 0x0000e000ff04bb82 */ /* 0x000e620000000a00 */
[----:B0-----:R-:W-:-:S05]  /*00e0*/  @!P2 IMAD.WIDE R2, R7, 0x4, R2 ;  /* 0x000000040702a825 */ /* 0x001fca00078e0202 */
[----:B---3--:R0:W2:Y:S01]  /*00f0*/  @!P2 LDG.E R6, desc[UR8][R2.64] ;  /* 0x000000080206a981 */ /* 0x0080a2000c1e1900 */
[----:B-1----:R-:W-:-:S05]  /*0100*/  @!P3 IMAD.WIDE R4, R11, 0x4, R4 ;  /* 0x000000040b04b825 */ /* 0x002fca00078e0204 */
[----:B------:R1:W3:Y:S01]  /*0110*/  @!P3 LDG.E R7, desc[UR8][R4.64] ;  /* 0x000000080407b981 */ /* 0x0002e2000c1e1900 */
[----:B------:R-:W-:Y:S01]  /*0120*/  IADD3 R9, PT, PT, R9, UR5, RZ ;  /* 0x0000000509097c10 */ /* 0x000fe2000fffe0ff */
[----:B0-----:R-:W-:-:S03]  /*0130*/  HFMA2 R2, -RZ, RZ, 0, 0 ;  /* 0x00000000ff027431 */ /* 0x001fc600000001ff */
[C---:B------:R-:W-:Y:S01]  /*0140*/  IADD3 R15, PT, PT, R9.reuse, UR5, RZ ;  /* 0x00000005090f7c10 */ /* 0x040fe2000fffe0ff */
[----:B------:R-:W-:-:S03]  /*0150*/  IMAD R9, R9, UR4, R0 ;  /* 0x0000000409097c24 */ /* 0x000fc6000f8e0200 */
[C---:B------:R-:W-:Y:S01]  /*0160*/  IADD3 R27, PT, PT, R15.reuse, UR5, RZ ;  /* 0x000000050f1b7c10 */ /* 0x040fe2000fffe0ff */
[--C-:B------:R-:W-:Y:S01]  /*0170*/  IMAD R15, R15, UR4, R0.reuse ;  /* 0x000000040f0f7c24 */ /* 0x100fe2000f8e0200 */
[----:B------:R-:W-:Y:S02]  /*0180*/  ISETP.GE.AND P4, PT, R9, UR6, PT ;  /* 0x0000000609007c0c */ /* 0x000fe4000bf86270 */
[C---:B------:R-:W-:Y:S01]  /*0190*/  IADD3 R11, PT, PT, R27.reuse, UR5, RZ ;  /* 0x000000051b0b7c10 */ /* 0x040fe2000fffe0ff */
[----:B------:R-:W-:Y:S01]  /*01a0*/  IMAD R27, R27, UR4, R0 ;  /* 0x000000041b1b7c24 */ /* 0x000fe2000f8e0200 */
[----:B------:R-:W-:-:S03]  /*01b0*/  ISETP.GE.AND P5, PT, R15, UR6, PT ;  /* 0x000000060f007c0c */ /* 0x000fc6000bfa6270 */
[--C-:B------:R-:W-:Y:S01]  /*01c0*/  IMAD R3, R11, UR4, R0.reuse ;  /* 0x000000040b037c24 */ /* 0x100fe2000f8e0200 */
[----:B------:R-:W-:Y:S02]  /*01d0*/  ISETP.GE.AND P6, PT, R27, UR6, PT ;  /* 0x000000061b007c0c */ /* 0x000fe4000bfc6270 */
[----:B------:R-:W-:Y:S02]  /*01e0*/  IADD3 R11, PT, PT, R11, UR5, RZ ;  /* 0x000000050b0b7c10 */ /* 0x000fe4000fffe0ff */
[----:B------:R-:W-:Y:S01]  /*01f0*/  ISETP.GE.AND P0, PT, R3, UR6, PT ;  /* 0x0000000603007c0c */ /* 0x000fe2000bf06270 */
[----:B------:R-:W0:Y:S02]  /*0200*/  @!P4 LDC.64 R24, c[0x0][0x380] ;  /* 0x0000e000ff18cb82 */ /* 0x000e240000000a00 */
[C---:B------:R-:W-:Y:S01]  /*0210*/  IMAD R17, R11.reuse, UR4, R0 ;  /* 0x000000040b117c24 */ /* 0x040fe2000f8e0200 */
[----:B------:R-:W-:-:S04]  /*0220*/  IADD3 R11, PT, PT, R11, UR5, RZ ;  /* 0x000000050b0b7c10 */ /* 0x000fc8000fffe0ff */
[C---:B------:R-:W-:Y:S01]  /*0230*/  IADD3 R21, PT, PT, R11.reuse, UR5, RZ ;  /* 0x000000050b157c10 */ /* 0x040fe2000fffe0ff */
[----:B------:R-:W4:Y:S01]  /*0240*/  @!P5 LDC.64 R12, c[0x0][0x380] ;  /* 0x0000e000ff0cdb82 */ /* 0x000f220000000a00 */
[--C-:B------:R-:W-:Y:S01]  /*0250*/  IMAD R19, R11, UR4, R0.reuse ;  /* 0x000000040b137c24 */ /* 0x100fe2000f8e0200 */
[----:B------:R-:W-:Y:S02]  /*0260*/  ISETP.GE.AND P1, PT, R17, UR6, PT ;  /* 0x0000000611007c0c */ /* 0x000fe4000bf26270 */
[----:B------:R-:W-:-:S04]  /*0270*/  IMAD R23, R21, UR4, R0 ;  /* 0x0000000415177c24 */ /* 0x000fc8000f8e0200 */
[----:B------:R-:W5:Y:S08]  /*0280*/  @!P6 LDC.64 R10, c[0x0][0x380] ;  /* 0x0000e000ff0aeb82 */ /* 0x000f700000000a00 */
[----:B-1----:R-:W1:Y:S01]  /*0290*/  @!P0 LDC.64 R4, c[0x0][0x380] ;  /* 0x0000e000ff048b82 */ /* 0x002e620000000a00 */
[----:B0-----:R-:W-:-:S06]  /*02a0*/  @!P4 IMAD.WIDE R24, R9, 0x4, R24 ;  /* 0x000000040918c825 */ /* 0x001fcc00078e0218 */
[----:B------:R-:W3:Y:S01]  /*02b0*/  @!P4 LDG.E R25, desc[UR8][R24.64] ;  /* 0x000000081819c981 */ /* 0x000ee2000c1e1900 */
[----:B----4-:R-:W-:-:S06]  /*02c0*/  @!P5 IMAD.WIDE R12, R15, 0x4, R12 ;  /* 0x000000040f0cd825 */ /* 0x010fcc00078e020c */
[----:B------:R-:W4:Y:S01]  /*02d0*/  @!P5 LDG.E R13, desc[UR8][R12.64] ;  /* 0x000000080c0dd981 */ /* 0x000f22000c1e1900 */
[----:B-----5:R-:W-:-:S06]  /*02e0*/  @!P6 IMAD.WIDE R10, R27, 0x4, R10 ;  /* 0x000000041b0ae825 */ /* 0x020fcc00078e020a */
[----:B------:R-:W5:Y:S01]  /*02f0*/  @!P6 LDG.E R11, desc[UR8][R10.64] ;  /* 0x000000080a0be981 */ /* 0x000f62000c1e1900 */
[----:B-1----:R-:W-:-:S05]  /*0300*/  @!P0 IMAD.WIDE R26, R3, 0x4, R4 ;  /* 0x00000004031a8825 */ /* 0x002fca00078e0204 */
[----:B------:R0:W5:Y:S01]  /*0310*/  @!P0 LDG.E R3, desc[UR8][R26.64] ;  /* 0x000000081a038981 */ /* 0x000162000c1e1900 */
[----:B--2---:R-:W-:Y:S01]  /*0320*/  @!P2 FADD R2, RZ, R6 ;  /* 0x00000006ff02a221 */ /* 0x004fe20000000000 */
[----:B------:R-:W-:-:S03]  /*0330*/  ISETP.GE.AND P2, PT, R19, UR6, PT ;  /* 0x0000000613007c0c */ /* 0x000fc6000bf46270 */
[----:B---3--:R-:W-:Y:S01]  /*0340*/  @!P3 FADD R2, R2, R7 ;  /* 0x000000070202b221 */ /* 0x008fe20000000000 */
[----:B------:R-:W-:Y:S01]  /*0350*/  ISETP.GE.AND P3, PT, R23, UR6, PT ;  /* 0x0000000617007c0c */ /* 0x000fe2000bf66270 */
[----:B------:R-:W1:Y:S08]  /*0360*/  @!P1 LDC.64 R6, c[0x0][0x380] ;  /* 0x0000e000ff069b82 */ /* 0x000e700000000a00 */
[----:B------:R-:W2:Y:S08]  /*0370*/  @!P2 LDC.64 R8, c[0x0][0x380] ;  /* 0x0000e000ff08ab82 */ /* 0x000eb00000000a00 */
[----:B------:R-:W3:Y:S01]  /*0380*/  @!P3 LDC.64 R14, c[0x0][0x380] ;  /* 0x0000e000ff0ebb82 */ /* 0x000ee20000000a00 */
[----:B-1----:R-:W-:-:S06]  /*0390*/  @!P1 IMAD.WIDE R6, R17, 0x4, R6 ;  /* 0x0000000411069825 */ /* 0x002fcc00078e0206 */
[----:B------:R-:W5:Y:S01]  /*03a0*/  @!P1 LDG.E R7, desc[UR8][R6.64] ;  /* 0x0000000806079981 */ /* 0x000f62000c1e1900 */
[----:B--2---:R-:W-:-:S06]  /*03b0*/  @!P2 IMAD.WIDE R4, R19, 0x4, R8 ;  /* 0x000000041304a825 */ /* 0x004fcc00078e0208 */
[----:B------:R-:W2:Y:S01]  /*03c0*/  @!P2 LDG.E R5, desc[UR8][R4.64] ;  /* 0x000000080405a981 */ /* 0x000ea2000c1e1900 */
[----:B---3--:R-:W-:-:S05]  /*03d0*/  @!P3 IMAD.WIDE R14, R23, 0x4, R14 ;  /* 0x00000004170eb825 */ /* 0x008fca00078e020e */
[----:B------:R1:W3:Y:S01]  /*03e0*/  @!P3 LDG.E R9, desc[UR8][R14.64] ;  /* 0x000000080e09b981 */ /* 0x0002e2000c1e1900 */
[----:B------:R-:W-:-:S05]  /*03f0*/  IADD3 R21, PT, PT, R21, UR5, RZ ;  /* 0x0000000515157c10 */ /* 0x000fca000fffe0ff */
[C---:B------:R-:W-:Y:S01]  /*0400*/  IMAD R17, R21.reuse, UR4, R0 ;  /* 0x0000000415117c24 */ /* 0x040fe2000f8e0200 */
[----:B------:R-:W-:Y:S01]  /*0410*/  IADD3 R21, PT, PT, R21, UR5, RZ ;  /* 0x0000000515157c10 */ /* 0x000fe2000fffe0ff */
[----:B------:R-:W-:-:S03]  /*0420*/  @!P4 FADD R2, R2, R25 ;  /* 0x000000190202c221 */ /* 0x000fc60000000000 */
[C---:B------:R-:W-:Y:S01]  /*0430*/  IADD3 R25, PT, PT, R21.reuse, UR5, RZ ;  /* 0x0000000515197c10 */ /* 0x040fe2000fffe0ff */
[----:B0-----:R-:W-:Y:S01]  /*0440*/  IMAD R27, R21, UR4, R0 ;  /* 0x00000004151b7c24 */ /* 0x001fe2000f8e0200 */
[----:B------:R-:W-:Y:S01]  /*0450*/  ISETP.GE.AND P4, PT, R17, UR6, PT ;  /* 0x0000000611007c0c */ /* 0x000fe2000bf86270 */
[----:B----4-:R-:W-:-:S03]  /*0460*/  @!P5 FADD R2, R2, R13 ;  /* 0x0000000d0202d221 */ /* 0x010fc60000000000 */
[----:B------:R-:W-:Y:S01]  /*0470*/  ISETP.GE.AND P5, PT, R27, UR6, PT ;  /* 0x000000061b007c0c */ /* 0x000fe2000bfa6270 */
[----:B-----5:R-:W-:Y:S01]  /*0480*/  @!P6 FADD R2, R2, R11 ;  /* 0x0000000b0202e221 */ /* 0x020fe20000000000 */
[C---:B------:R-:W-:Y:S01]  /*0490*/  IADD3 R11, PT, PT, R25.reuse, UR5, RZ ;  /* 0x00000005190b7c10 */ /* 0x040fe2000fffe0ff */
[----:B------:R-:W-:-:S06]  /*04a0*/  IMAD R25, R25, UR4, R0 ;  /* 0x0000000419197c24 */ /* 0x000fcc000f8e0200 */
[----:B-1----:R-:W0:Y:S01]  /*04b0*/  @!P4 LDC.64 R14, c[0x0][0x380] ;  /* 0x0000e000ff0ecb82 */ /* 0x002e220000000a00 */
[C---:B------:R-:W-:Y:S01]  /*04c0*/  IADD3 R19, PT, PT, R11.reuse, UR5, RZ ;  /* 0x000000050b137c10 */ /* 0x040fe2000fffe0ff */
[----:B------:R-:W-:Y:S01]  /*04d0*/  @!P0 FADD R2, R2, R3 ;  /* 0x0000000302028221 */ /* 0x000fe20000000000 */
[--C-:B------:R-:W-:Y:S01]  /*04e0*/  IMAD R3, R11, UR4, R0.reuse ;  /* 0x000000040b037c24 */ /* 0x100fe2000f8e0200 */
[----:B------:R-:W-:Y:S02]  /*04f0*/  ISETP.GE.AND P6, PT, R25, UR6, PT ;  /* 0x0000000619007c0c */ /* 0x000fe4000bfc6270 */
[C---:B------:R-:W-:Y:S01]  /*0500*/  IADD3 R21, PT, PT, R19.reuse, UR5, RZ ;  /* 0x0000000513157c10 */ /* 0x040fe2000fffe0ff */
[--C-:B------:R-:W-:Y:S01]  /*0510*/  IMAD R19, R19, UR4, R0.reuse ;  /* 0x0000000413137c24 */ /* 0x100fe2000f8e0200 */
[----:B------:R-:W-:Y:S01]  /*0520*/  ISETP.GE.AND P0, PT, R3, UR6, PT ;  /* 0x0000000603007c0c */ /* 0x000fe2000bf06270 */
[----:B------:R-:W1:Y:S01]  /*0530*/  @!P5 LDC.64 R12, c[0x0][0x380] ;  /* 0x0000e000ff0cdb82 */ /* 0x000e620000000a00 */
[C---:B------:R-:W-:Y:S01]  /*0540*/  IADD3 R23, PT, PT, R21.reuse, UR5, RZ ;  /* 0x0000000515177c10 */ /* 0x040fe2000fffe0ff */
[----:B------:R-:W-:-:S04]  /*0550*/  IMAD R21, R21, UR4, R0 ;  /* 0x0000000415157c24 */ /* 0x000fc8000f8e0200 */
[----:B------:R-:W-:Y:S02]  /*0560*/  IMAD R23, R23, UR4, R0 ;  /* 0x0000000417177c24 */ /* 0x000fe4000f8e0200 */
[----:B0-----:R-:W-:-:S06]  /*0570*/  @!P4 IMAD.WIDE R14, R17, 0x4, R14 ;  /* 0x00000004110ec825 */ /* 0x001fcc00078e020e */
[----:B------:R-:W4:Y:S01]  /*0580*/  @!P4 LDG.E R15, desc[UR8][R14.64] ;  /* 0x000000080e0fc981 */ /* 0x000f22000c1e1900 */
[----:B-1----:R-:W-:-:S06]  /*0590*/  @!P5 IMAD.WIDE R12, R27, 0x4, R12 ;  /* 0x000000041b0cd825 */ /* 0x002fcc00078e020c */
[----:B------:R-:W5:Y:S01]  /*05a0*/  @!P5 LDG.E R13, desc[UR8][R12.64] ;  /* 0x000000080c0dd981 */ /* 0x000f62000c1e1900 */
[----:B------:R-:W-:Y:S01]  /*05b0*/  @!P1 FADD R2, R2, R7 ;  /* 0x0000000702029221 */ /* 0x000fe20000000000 */
[----:B------:R-:W-:Y:S01]  /*05c0*/  ISETP.GE.AND P1, PT, R19, UR6, PT ;  /* 0x0000000613007c0c */ /* 0x000fe2000bf26270 */
[----:B------:R-:W0:Y:S02]  /*05d0*/  @!P0 LDC.64 R6, c[0x0][0x380] ;  /* 0x0000e000ff068b82 */ /* 0x000e240000000a00 */
[----:B--2---:R-:W-:Y:S01]  /*05e0*/  @!P2 FADD R2, R2, R5 ;  /* 0x000000050202a221 */ /* 0x004fe20000000000 */
[----:B------:R-:W-:-:S05]  /*05f0*/  ISETP.GE.AND P2, PT, R21, UR6, PT ;  /* 0x0000000615007c0c */ /* 0x000fca000bf46270 */
[----:B------:R-:W1:Y:S01]  /*0600*/  @!P6 LDC.64 R4, c[0x0][0x380] ;  /* 0x0000e000ff04eb82 */ /* 0x000e620000000a00 */
[----:B---3--:R-:W-:Y:S01]  /*0610*/  @!P3 FADD R2, R2, R9 ;  /* 0x000000090202b221 */ /* 0x008fe20000000000 */
[----:B------:R-:W-:-:S06]  /*0620*/  ISETP.GE.AND P3, PT, R23, UR6, PT ;  /* 0x0000000617007c0c */ /* 0x000fcc000bf66270 */
[----:B------:R-:W2:Y:S08]  /*0630*/  @!P1 LDC.64 R8, c[0x0][0x380] ;  /* 0x0000e000ff089b82 */ /* 0x000eb00000000a00 */
[----:B------:R-:W3:Y:S08]  /*0640*/  @!P2 LDC.64 R10, c[0x0][0x380] ;  /* 0x0000e000ff0aab82 */ /* 0x000ef00000000a00 */
[----:B------:R-:W3:Y:S01]  /*0650*/  @!P3 LDC.64 R16, c[0x0][0x380] ;  /* 0x0000e000ff10bb82 */ /* 0x000ee20000000a00 */
[----:B-1----:R-:W-:-:S04]  /*0660*/  @!P6 IMAD.WIDE R4, R25, 0x4, R4 ;  /* 0x000000041904e825 */ /* 0x002fc800078e0204 */
[----:B0-----:R-:W-:Y:S02]  /*0670*/  @!P0 IMAD.WIDE R6, R3, 0x4, R6 ;  /* 0x0000000403068825 */ /* 0x001fe400078e0206 */
[----:B------:R-:W5:Y:S02]  /*0680*/  @!P6 LDG.E R5, desc[UR8][R4.64] ;  /* 0x000000080405e981 */ /* 0x000f64000c1e1900 */
[----:B--2---:R-:W-:Y:S02]  /*0690*/  @!P1 IMAD.WIDE R8, R19, 0x4, R8 ;  /* 0x0000000413089825 */ /* 0x004fe400078e0208 */
[----:B------:R-:W2:Y:S04]  /*06a0*/  @!P0 LDG.E R7, desc[UR8][R6.64] ;  /* 0x0000000806078981 */ /* 0x000ea8000c1e1900 */
[----:B------:R-:W2:Y:S01]  /*06b0*/  @!P1 LDG.E R9, desc[UR8][R8.64] ;  /* 0x0000000808099981 */ /* 0x000ea2000c1e1900 */
[----:B---3--:R-:W-:-:S06]  /*06c0*/  @!P2 IMAD.WIDE R10, R21, 0x4, R10 ;  /* 0x00000004150aa825 */ /* 0x008fcc00078e020a */
[----:B------:R-:W3:Y:S01]  /*06d0*/  @!P2 LDG.E R11, desc[UR8][R10.64] ;  /* 0x000000080a0ba981 */ /* 0x000ee2000c1e1900 */
[----:B------:R-:W-:-:S06]  /*06e0*/  @!P3 IMAD.WIDE R16, R23, 0x4, R16 ;  /* 0x000000041710b825 */ /* 0x000fcc00078e0210 */
[----:B------:R-:W3:Y:S01]  /*06f0*/  @!P3 LDG.E R17, desc[UR8][R16.64] ;  /* 0x000000081011b981 */ /* 0x000ee2000c1e1900 */
[----:B----4-:R-:W-:-:S04]  /*0700*/  @!P4 FADD R2, R2, R15 ;  /* 0x0000000f0202c221 */ /* 0x010fc80000000000 */
[----:B-----5:R-:W-:Y:S01]  /*0710*/  @!P5 FADD R2, R2, R13 ;  /* 0x0000000d0202d221 */ /* 0x020fe20000000000 */
[----:B------:R-:W0:Y:S03]  /*0720*/  LDCU UR5, c[0x0][0x364] ;  /* 0x00006c80ff0577ac */ /* 0x000e260008000800 */
[----:B------:R-:W-:-:S04]  /*0730*/  @!P6 FADD R2, R2, R5 ;  /* 0x000000050202e221 */ /* 0x000fc80000000000 */
[----:B--2---:R-:W-:-:S04]  /*0740*/  @!P0 FADD R2, R2, R7 ;  /* 0x0000000702028221 */ /* 0x004fc80000000000 */
[----:B------:R-:W-:Y:S01]  /*0750*/  @!P1 FADD R2, R2, R9 ;  /* 0x0000000902029221 */ /* 0x000fe20000000000 */
[----:B------:R-:W-:-:S03]  /*0760*/  VOTE.ANY R5, PT, PT ;  /* 0x0000000000057806 */ /* 0x000fc600038e0100 */
[----:B---3--:R-:W-:-:S04]  /*0770*/  @!P2 FADD R2, R2, R11 ;  /* 0x0000000b0202a221 */ /* 0x008fc80000000000 */
[----:B------:R-:W-:-:S05]  /*0780*/  @!P3 FADD R2, R2, R17 ;  /* 0x000000110202b221 */ /* 0x000fca0000000000 */
[----:B------:R-:W1:Y:S02]  /*0790*/  SHFL.BFLY PT, R3, R2, 0x10, 0x1f ;  /* 0x0e001f0002037f89 */ /* 0x000e6400000e0000 */
[----:B-1----:R-:W-:-:S05]  /*07a0*/  FADD R4, R3, R2 ;  /* 0x0000000203047221 */ /* 0x002fca0000000000 */
[----:B------:R-:W1:Y:S01]  /*07b0*/  SHFL.BFLY PT, R3, R4, 0x8, 0x1f ;  /* 0x0d001f0004037f89 */ /* 0x000e6200000e0000 */
[----:B------:R-:W2:Y:S01]  /*07c0*/  S2R R9, SR_TID.Y ;  /* 0x0000000000097919 */ /* 0x000ea20000002200 */
[----:B-1----:R-:W-:-:S05]  /*07d0*/  FADD R6, R4, R3 ;  /* 0x0000000304067221 */ /* 0x002fca0000000000 */
[----:B------:R-:W1:Y:S02]  /*07e0*/  SHFL.BFLY PT, R3, R6, 0x4, 0x1f ;  /* 0x0c801f0006037f89 */ /* 0x000e6400000e0000 */
[----:B-1----:R-:W-:Y:S01]  /*07f0*/  FADD R8, R6, R3 ;  /* 0x0000000306087221 */ /* 0x002fe20000000000 */
[----:B--2---:R-:W-:-:S04]  /*0800*/  IMAD R3, R9, UR4, R0 ;  /* 0x0000000409037c24 */ /* 0x004fc8000f8e0200 */
[----:B------:R-:W1:Y:S01]  /*0810*/  SHFL.BFLY PT, R7, R8, 0x2, 0x1f ;  /* 0x0c401f0008077f89 */ /* 0x000e6200000e0000 */
[----:B------:R-:W-:-:S13]  /*0820*/  LOP3.LUT P0, RZ, R3, 0x1f, RZ, 0xc0, !PT ;  /* 0x0000001f03ff7812 */ /* 0x000fda000780c0ff */
[----:B------:R-:W2:Y:S01]  /*0830*/  @!P0 S2R R9, SR_CgaCtaId ;  /* 0x0000000000098919 */ /* 0x000ea20000008800 */
[----:B-1----:R-:W-:-:S05]  /*0840*/  FADD R10, R8, R7 ;  /* 0x00000007080a7221 */ /* 0x002fca0000000000 */
[----:B------:R-:W1:Y:S01]  /*0850*/  SHFL.BFLY PT, R7, R10, 0x1, 0x1f ;  /* 0x0c201f000a077f89 */ /* 0x000e6200000e0000 */
[----:B------:R-:W-:Y:S02]  /*0860*/  @!P0 MOV R2, 0x400 ;  /* 0x0000040000028802 */ /* 0x000fe40000000f00 */
[----:B------:R-:W-:Y:S02]  /*0870*/  ISETP.GT.U32.AND P1, PT, R3, 0x1f, PT ;  /* 0x0000001f0300780c */ /* 0x000fe40003f24070 */
[----:B------:R-:W-:Y:S01]  /*0880*/  ISETP.NE.AND P2, PT, R0, RZ, PT ;  /* 0x000000ff0000720c */ /* 0x000fe20003f45270 */
[----:B0-----:R-:W-:Y:S01]  /*0890*/  UIMAD UR4, UR4, UR5, URZ ;  /* 0x00000005040472a4 */ /* 0x001fe2000f8e02ff */
[----:B--2---:R-:W-:Y:S01]  /*08a0*/  @!P0 LEA R2, R9, R2, 0x18 ;  /* 0x0000000209028211 */ /* 0x004fe200078ec0ff */
[----:B-1----:R-:W-:-:S03]  /*08b0*/  @!P0 FADD R0, R10, R7 ;  /* 0x000000070a008221 */ /* 0x002fc60000000000 */
[----:B------:R-:W-:-:S05]  /*08c0*/  @!P0 LEA.HI R7, R3, R2, RZ, 0x1d ;  /* 0x0000000203078211 */ /* 0x000fca00078fe8ff */
[----:B------:R0:W-:Y:S01]  /*08d0*/  @!P0 STS [R7], R0 ;  /* 0x0000000007008388 */ /* 0x0001e20000000800 */
[----:B------:R-:W-:Y:S06]  /*08e0*/  BAR.SYNC.DEFER_BLOCKING 0x0 ;  /* 0x0000000000007b1d */ /* 0x000fec0000010000 */
[----:B------:R-:W-:Y:S05]  /*08f0*/  @P1 BRA `(.L_x_0) ;  /* 0x0000000000541947 */ /* 0x000fea0003800000 */
[----:B------:R-:W1:Y:S01]  /*0900*/  S2R R5, SR_CgaCtaId ;  /* 0x0000000000057919 */ /* 0x000e620000008800 */
[----:B------:R-:W-:Y:S01]  /*0910*/  USHF.R.U32.HI UR5, URZ, 0x5, UR4 ;  /* 0x00000005ff057899 */ /* 0x000fe20008011604 */
[----:B0-----:R-:W-:-:S05]  /*0920*/  MOV R0, 0x400 ;  /* 0x0000040000007802 */ /* 0x001fca0000000f00 */
[----:B------:R-:W-:Y:S02]  /*0930*/  ISETP.GE.U32.AND P0, PT, R3, UR5, PT ;  /* 0x0000000503007c0c */ /* 0x000fe4000bf06070 */
[----:B-1----:R-:W-:Y:S02]  /*0940*/  LEA R10, R5, R0, 0x18 ;  /* 0x00000000050a7211 */ /* 0x002fe400078ec0ff */
[----:B------:R-:W-:-:S09]  /*0950*/  MOV R0, RZ ;  /* 0x000000ff00007202 */ /* 0x000fd20000000f00 */
[----:B------:R-:W-:-:S05]  /*0960*/  @!P0 LEA R3, R3, R10, 0x2 ;  /* 0x0000000a03038211 */ /* 0x000fca00078e10ff */
[----:B------:R-:W0:Y:S01]  /*0970*/  @!P0 LDS R0, [R3] ;  /* 0x0000000003008984 */ /* 0x000e220000000800 */
[----:B------:R-:W-:Y:S05]  /*0980*/  WARPSYNC.ALL ;  /* 0x0000000000007948 */ /* 0x000fea0003800000 */
[----:B------:R-:W-:Y:S01]  /*0990*/  VOTE.ANY R5, PT, PT ;  /* 0x0000000000057806 */ /* 0x000fe200038e0100 */
[----:B0-----:R-:W0:Y:S02]  /*09a0*/  SHFL.BFLY PT, R7, R0, 0x10, 0x1f ;  /* 0x0e001f0000077f89 */ /* 0x001e2400000e0000 */
[----:B0-----:R-:W-:-:S05]  /*09b0*/  FADD R2, R7, R0 ;  /* 0x0000000007027221 */ /* 0x001fca0000000000 */
[----:B------:R-:W0:Y:S02]  /*09c0*/  SHFL.BFLY PT, R7, R2, 0x8, 0x1f ;  /* 0x0d001f0002077f89 */ /* 0x000e2400000e0000 */
[----:B0-----:R-:W-:-:S05]  /*09d0*/  FADD R4, R2, R7 ;  /* 0x0000000702047221 */ /* 0x001fca0000000000 */
[----:B------:R-:W0:Y:S02]  /*09e0*/  SHFL.BFLY PT, R7, R4, 0x4, 0x1f ;  /* 0x0c801f0004077f89 */ /* 0x000e2400000e0000 */
[----:B0-----:R-:W-:-:S05]  /*09f0*/  FADD R6, R4, R7 ;  /* 0x0000000704067221 */ /* 0x001fca0000000000 */
[----:B------:R-:W0:Y:S02]  /*0a00*/  SHFL.BFLY PT, R7, R6, 0x2, 0x1f ;  /* 0x0c401f0006077f89 */ /* 0x000e2400000e0000 */
[----:B0-----:R-:W-:-:S05]  /*0a10*/  FADD R8, R6, R7 ;  /* 0x0000000706087221 */ /* 0x001fca0000000000 */
[----:B------:R-:W0:Y:S02]  /*0a20*/  SHFL.BFLY PT, R3, R8, 0x1, 0x1f ;  /* 0x0c201f0008037f89 */ /* 0x000e2400000e0000 */
[----:B0-----:R-:W-:-:S05]  /*0a30*/  FADD R3, R8, R3 ;  /* 0x0000000308037221 */ /* 0x001fca0000000000 */
[----:B------:R1:W-:Y:S02]  /*0a40*/  STS [R10], R3 ;  /* 0x000000030a007388 */ /* 0x0003e40000000800 */
.L_x_0:
[----:B------:R-:W-:Y:S05]  /*0a50*/  WARPSYNC.ALL ;  /* 0x0000000000007948 */ /* 0x000fea0003800000 */
[----:B------:R-:W-:Y:S06]  /*0a60*/  BAR.SYNC.DEFER_BLOCKING 0x0 ;  /* 0x0000000000007b1d */ /* 0x000fec0000010000 */
[----:B------:R-:W-:Y:S05]  /*0a70*/  @P2 EXIT ;  /* 0x000000000000294d */ /* 0x000fea0003800000 */
[----:B------:R-:W2:Y:S01]  /*0a80*/  S2UR UR6, SR_CgaCtaId ;  /* 0x00000000000679c3 */ /* 0x000ea20000008800 */
[----:B------:R-:W-:-:S07]  /*0a90*/  UMOV UR5, 0x400 ;  /* 0x0000040000057882 */ /* 0x000fce0000000000 */
[----:B-1----:R-:W1:Y:S01]  /*0aa0*/  LDC.64 R2, c[0x0][0x388] ;  /* 0x0000e200ff027b82 */ /* 0x002e620000000a00 */
[----:B--2---:R-:W-:-:S09]  /*0ab0*/  ULEA UR5, UR6, UR5, 0x18 ;  /* 0x0000000506057291 */ /* 0x004fd2000f8ec0ff */
[----:B------:R-:W1:Y:S04]  /*0ac0*/  LDS R5, [UR5] ;  /* 0x00000005ff057984 */ /* 0x000e680008000800 */
[----:B-1----:R-:W-:Y:S01]  /*0ad0*/  REDG.E.ADD.F32.FTZ.RN.STRONG.GPU desc[UR8][R2.64], R5 ;  /* 0x00000005020079a6 */ /* 0x002fe2000c12f308 */
[----:B------:R-:W-:Y:S05]  /*0ae0*/  EXIT ;  /* 0x000000000000794d */ /* 0x000fea0003800000 */
.L_x_1:
[----:B------:R-:W-:-:S00]  /*0af0*/  BRA `(.L_x_1) ;  /* 0xfffffffc00fc7947 */ /* 0x000fc0000383ffff */
[----:B------:R-:W-:-:S00]  /*0b00*/  NOP ;  /* 0x0000000000007918 */ /* 0x000fc00000000000 */
[----:B------:R-:W-:-:S00]  /*0b10*/  NOP ;  /* 0x0000000000007918 */ /* 0x000fc00000000000 */
[----:B------:R-:W-:-:S00]  /*0b20*/  NOP ;  /* 0x0000000000007918 */ /* 0x000fc00000000000 */
[----:B------:R-:W-:-:S00]  /*0b30*/  NOP ;  /* 0x0000000000007918 */ /* 0x000fc00000000000 */
[----:B------:R-:W-:-:S00]  /*0b40*/  NOP ;  /* 0x0000000000007918 */ /* 0x000fc00000000000 */
[----:B------:R-:W-:-:S00]  /*0b50*/  NOP ;  /* 0x0000000000007918 */ /* 0x000fc00000000000 */
[----:B------:R-:W-:-:S00]  /*0b60*/  NOP ;  /* 0x0000000000007918 */ /* 0x000fc00000000000 */
[----:B------:R-:W-:-:S00]  /*0b70*/  NOP ;  /* 0x0000000000007918 */ /* 0x000fc00000000000 */
.L_x_2:


//--------------------- .nv.shared._Z16reduction_kernelILi16Ef5SumOpEvPKT0_PS1_i --------------------------
	.section	.nv.shared._Z16reduction_kernelILi16Ef5SumOpEvPKT0_PS1_i,"aw",@nobits
	.sectionflags	@""
	.align	4
.nv.shared._Z16reduction_kernelILi16Ef5SumOpEvPKT0_PS1_i:
	.zero		1152


//--------------------- .nv.shared.reserved.0     --------------------------
	.section	.nv.shared.reserved.0,"aw",@nobits
	.weak		__nv_reservedSMEM_offset_0_alias
	.size		__nv_reservedSMEM_offset_0_alias, 0, 64
	.other		__nv_reservedSMEM_offset_0_alias,@"STO_CUDA_RESERVED_SHARED STV_DEFAULT"
__nv_reservedSMEM_offset_0_alias:
	.zero		0
	.zero		64


//--------------------- .nv.constant0._Z16reduction_kernelILi16Ef5SumOpEvPKT0_PS1_i --------------------------
	.section	.nv.constant0._Z16reduction_kernelILi16Ef5SumOpEvPKT0_PS1_i,"a",@progbits
	.sectionflags	@""
	.align	4
.nv.constant0._Z16reduction_kernelILi16Ef5SumOpEvPKT0_PS1_i:
	.zero		916


//--------------------- SYMBOLS --------------------------

	.type		.nv.reservedSmem.offset0,@object
	.size		.nv.reservedSmem.offset0,0x4
	.type		.nv.reservedSmem.cap,@object
	.size		.nv.reservedSmem.cap,0x4
